//
// Generated by NVIDIA NVVM Compiler
//
// Compiler Build ID: CL-36424714
// Cuda compilation tools, release 13.0, V13.0.88
// Based on NVVM 20.0.0
//

.version 9.0
.target sm_100
.address_size 64

	// .globl	_Z8constInciPii

.visible .entry _Z8constInciPii(
	.param .u32 _Z8constInciPii_param_0,
	.param .u64 .ptr .align 1 _Z8constInciPii_param_1,
	.param .u32 _Z8constInciPii_param_2
)
{
	.reg .pred 	%p<2>;
	.reg .b32 	%r<9>;
	.reg .b64 	%rd<5>;

	ld.param.u32 	%r2, [_Z8constInciPii_param_0];
	ld.param.u64 	%rd1, [_Z8constInciPii_param_1];
	ld.param.u32 	%r3, [_Z8constInciPii_param_2];
	mov.u32 	%r4, %ctaid.x;
	mov.u32 	%r5, %ntid.x;
	mov.u32 	%r6, %tid.x;
	mad.lo.s32 	%r1, %r4, %r5, %r6;
	setp.ge.s32 	%p1, %r1, %r3;
	@%p1 bra 	$L__BB0_2;
	cvta.to.global.u64 	%rd2, %rd1;
	mul.wide.s32 	%rd3, %r1, 4;
	add.s64 	%rd4, %rd2, %rd3;
	ld.global.u32 	%r7, [%rd4];
	add.s32 	%r8, %r7, %r2;
	st.global.u32 	[%rd4], %r8;
$L__BB0_2:
	ret;

}


// ===== COMPILED SASS (sm_100) =====

	.target	sm_100

	.elftype	@"ET_EXEC"


//--------------------- .note.nv.tkinfo           --------------------------
	.section	.note.nv.tkinfo,"",@"SHT_NOTE"
	.sectionflags	@"SHF_NOTE_NV_TKINFO"
	.tkinfo
        /*0018*/ 	.word	0x00000002
        /*0030*/ 	.string	""
        /*0030*/ 	.string	"ptxas"
        /*0030*/ 	.string	"Cuda compilation tools, release 13.0, V13.0.88"
        /*0030*/ 	.string	"Build cuda_13.0.r13.0/compiler.36424714_0"
        /*0030*/ 	.string	"-arch sm_100 -m 64 "



//--------------------- .note.nv.cuinfo           --------------------------
	.section	.note.nv.cuinfo,"",@"SHT_NOTE"
	.sectionflags	@"SHF_NOTE_NV_CUINFO"
        /*0018*/ 	.short	0x0002
        /*001a*/ 	.short	0x0064
        /*001c*/ 	.short	0x0082
	.zero		2


//--------------------- .nv.info                  --------------------------
	.section	.nv.info,"",@"SHT_CUDA_INFO"
	.align	4


	//----- nvinfo : EIATTR_REGCOUNT
	.align		4
        /*0000*/ 	.byte	0x04, 0x2f
        /*0002*/ 	.short	(.L_1 - .L_0)
	.align		4
.L_0:
        /*0004*/ 	.word	index@(_Z8constInciPii)
        /*0008*/ 	.word	0x00000008


	//----- nvinfo : EIATTR_FRAME_SIZE
	.align		4
.L_1:
        /*000c*/ 	.byte	0x04, 0x11
        /*000e*/ 	.short	(.L_3 - .L_2)
	.align		4
.L_2:
        /*0010*/ 	.word	index@(_Z8constInciPii)
        /*0014*/ 	.word	0x00000000


	//----- nvinfo : EIATTR_MIN_STACK_SIZE
	.align		4
.L_3:
        /*0018*/ 	.byte	0x04, 0x12
        /*001a*/ 	.short	(.L_5 - .L_4)
	.align		4
.L_4:
        /*001c*/ 	.word	index@(_Z8constInciPii)
        /*0020*/ 	.word	0x00000000
.L_5:


//--------------------- .nv.compat                --------------------------
	.section	.nv.compat,"",@"SHT_CUDA_COMPAT_INFO"
	.align	4
        /*0000*/ 	.byte	0x02, 0x09, 0x00, 0x00, 0x02, 0x02, 0x01, 0x00, 0x02, 0x05, 0x05, 0x00, 0x03, 0x07, 0x01, 0x01
        /*0010*/ 	.byte	0x02, 0x03, 0x00, 0x00, 0x02, 0x06, 0x01, 0x00, 0x04, 0x0b, 0x08, 0x00, 0x09, 0x00, 0x00, 0x00
        /*0020*/ 	.byte	0x00, 0x00, 0x00, 0x00


//--------------------- .nv.info._Z8constInciPii  --------------------------
	.section	.nv.info._Z8constInciPii,"",@"SHT_CUDA_INFO"
	.sectionflags	@""
	.align	4


	//----- nvinfo : EIATTR_CUDA_API_VERSION
	.align		4
        /*0000*/ 	.byte	0x04, 0x37
        /*0002*/ 	.short	(.L_7 - .L_6)
.L_6:
        /*0004*/ 	.word	0x00000082


	//----- nvinfo : EIATTR_KPARAM_INFO
	.align		4
.L_7:
        /*0008*/ 	.byte	0x04, 0x17
        /*000a*/ 	.short	(.L_9 - .L_8)
.L_8:
        /*000c*/ 	.word	0x00000000
        /*0010*/ 	.short	0x0002
        /*0012*/ 	.short	0x0010
        /*0014*/ 	.byte	0x00, 0xf0, 0x11, 0x00


	//----- nvinfo : EIATTR_KPARAM_INFO
	.align		4
.L_9:
        /*0018*/ 	.byte	0x04, 0x17
        /*001a*/ 	.short	(.L_11 - .L_10)
.L_10:
        /*001c*/ 	.word	0x00000000
        /*0020*/ 	.short	0x0001
        /*0022*/ 	.short	0x0008
        /*0024*/ 	.byte	0x00, 0xf5, 0x21, 0x00


	//----- nvinfo : EIATTR_KPARAM_INFO
	.align		4
.L_11:
        /*0028*/ 	.byte	0x04, 0x17
        /*002a*/ 	.short	(.L_13 - .L_12)
.L_12:
        /*002c*/ 	.word	0x00000000
        /*0030*/ 	.short	0x0000
        /*0032*/ 	.short	0x0000
        /*0034*/ 	.byte	0x00, 0xf0, 0x11, 0x00


	//----- nvinfo : EIATTR_SPARSE_MMA_MASK
	.align		4
.L_13:
        /*0038*/ 	.byte	0x03, 0x50
        /*003a*/ 	.short	0x0000


	//----- nvinfo : EIATTR_MAXREG_COUNT
	.align		4
        /*003c*/ 	.byte	0x03, 0x1b
        /*003e*/ 	.short	0x00ff


	//----- nvinfo : EIATTR_MERCURY_ISA_VERSION
	.align		4
        /*0040*/ 	.byte	0x03, 0x5f
        /*0042*/ 	.short	0x0101


	//----- nvinfo : EIATTR_VRC_CTA_INIT_COUNT
	.align		4
        /*0044*/ 	.byte	0x02, 0x4a
	.zero		1
	.zero		1


	//----- nvinfo : EIATTR_EXIT_INSTR_OFFSETS
	.align		4
        /*0048*/ 	.byte	0x04, 0x1c
        /*004a*/ 	.short	(.L_15 - .L_14)


	//   ....[0]....
.L_14:
        /*004c*/ 	.word	0x00000070


	//   ....[1]....
        /*0050*/ 	.word	0x000000f0


	//----- nvinfo : EIATTR_CBANK_PARAM_SIZE
	.align		4
.L_15:
        /*0054*/ 	.byte	0x03, 0x19
        /*0056*/ 	.short	0x0014


	//----- nvinfo : EIATTR_PARAM_CBANK
	.align		4
        /*0058*/ 	.byte	0x04, 0x0a
        /*005a*/ 	.short	(.L_17 - .L_16)
	.align		4
.L_16:
        /*005c*/ 	.word	index@(.nv.constant0._Z8constInciPii)
        /*0060*/ 	.short	0x0380
        /*0062*/ 	.short	0x0014


	//----- nvinfo : EIATTR_SW_WAR
	.align		4
.L_17:
        /*0064*/ 	.byte	0x04, 0x36
        /*0066*/ 	.short	(.L_19 - .L_18)
.L_18:
        /*0068*/ 	.word	0x00000008
.L_19:


//--------------------- .nv.callgraph             --------------------------
	.section	.nv.callgraph,"",@"SHT_CUDA_CALLGRAPH"
	.align	4
	.sectionentsize	8
	.align		4
        /*0000*/ 	.word	0x00000000
	.align		4
        /*0004*/ 	.word	0xffffffff
	.align		4
        /*0008*/ 	.word	0x00000000
	.align		4
        /*000c*/ 	.word	0xfffffffe
	.align		4
        /*0010*/ 	.word	0x00000000
	.align		4
        /*0014*/ 	.word	0xfffffffd
	.align		4
        /*0018*/ 	.word	0x00000000
	.align		4
        /*001c*/ 	.word	0xfffffffc


//--------------------- .text._Z8constInciPii     --------------------------
	.section	.text._Z8constInciPii,"ax",@progbits
	.align	128
        .global         _Z8constInciPii
        .type           _Z8constInciPii,@function
        .size           _Z8constInciPii,(.L_x_1 - _Z8constInciPii)
        .other          _Z8constInciPii,@"STO_CUDA_ENTRY STV_DEFAULT"
_Z8constInciPii:
.text._Z8constInciPii:
[----:B------:R-:W-:Y:S01]  /*0000*/  LDC R1, c[0x0][0x37c] ;  /* 0x0000df00ff017b82 */ /* 0x000fe20000000800 */
[----:B------:R-:W0:Y:S07]  /*0010*/  S2R R0, SR_TID.X ;  /* 0x0000000000007919 */ /* 0x000e2e0000002100 */
[----:B------:R-:W0:Y:S01]  /*0020*/  S2UR UR4, SR_CTAID.X ;  /* 0x00000000000479c3 */ /* 0x000e220000002500 */
[----:B------:R-:W1:Y:S07]  /*0030*/  LDCU UR5, c[0x0][0x390] ;  /* 0x00007200ff0577ac */ /* 0x000e6e0008000800 */
[----:B------:R-:W0:Y:S02]  /*0040*/  LDC R5, c[0x0][0x360] ;  /* 0x0000d800ff057b82 */ /* 0x000e240000000800 */
[----:B0-----:R-:W-:-:S05]  /*0050*/  IMAD R5, R5, UR4, R0 ;  /* 0x0000000405057c24 */ /* 0x001fca000f8e0200 */
[----:B-1----:R-:W-:-:S13]  /*0060*/  ISETP.GE.AND P0, PT, R5, UR5, PT ;  /* 0x0000000505007c0c */ /* 0x002fda000bf06270 */
[----:B------:R-:W-:Y:S05]  /*0070*/  @P0 EXIT ;  /* 0x000000000000094d */ /* 0x000fea0003800000 */
[----:B------:R-:W0:Y:S01]  /*0080*/  LDC.64 R2, c[0x0][0x388] ;  /* 0x0000e200ff027b82 */ /* 0x000e220000000a00 */
[----:B------:R-:W1:Y:S01]  /*0090*/  LDCU.64 UR4, c[0x0][0x358] ;  /* 0x00006b00ff0477ac */ /* 0x000e620008000a00 */
[----:B------:R-:W2:Y:S01]  /*00a0*/  LDCU UR6, c[0x0][0x380] ;  /* 0x00007000ff0677ac */ /* 0x000ea20008000800 */
[----:B0-----:R-:W-:-:S05]  /*00b0*/  IMAD.WIDE R2, R5, 0x4, R2 ;  /* 0x0000000405027825 */ /* 0x001fca00078e0202 */
[----:B-1----:R-:W2:Y:S02]  /*00c0*/  LDG.E R0, desc[UR4][R2.64] ;  /* 0x0000000402007981 */ /* 0x002ea4000c1e1900 */
[----:B--2---:R-:W-:-:S05]  /*00d0*/  IADD3 R5, PT, PT, R0, UR6, RZ ;  /* 0x0000000600057c10 */ /* 0x004fca000fffe0ff */
[----:B------:R-:W-:Y:S01]  /*00e0*/  STG.E desc[UR4][R2.64], R5 ;  /* 0x0000000502007986 */ /* 0x000fe2000c101904 */
[----:B------:R-:W-:Y:S05]  /*00f0*/  EXIT ;  /* 0x000000000000794d */ /* 0x000fea0003800000 */
.L_x_0:
[----:B------:R-:W-:-:S00]  /*0100*/  BRA `(.L_x_0) ;  /* 0xfffffffc00fc7947 */ /* 0x000fc0000383ffff */
[----:B------:R-:W-:-:S00]  /*0110*/  NOP ;  /* 0x0000000000007918 */ /* 0x000fc00000000000 */
        /* <DEDUP_REMOVED lines=14> */
.L_x_1:


//--------------------- .nv.shared.reserved.0     --------------------------
	.section	.nv.shared.reserved.0,"aw",@nobits
	.weak		__nv_reservedSMEM_offset_0_alias
	.size		__nv_reservedSMEM_offset_0_alias, 0, 64
	.other		__nv_reservedSMEM_offset_0_alias,@"STO_CUDA_RESERVED_SHARED STV_DEFAULT"
__nv_reservedSMEM_offset_0_alias:
	.zero		0
	.zero		64


//--------------------- .nv.constant0._Z8constInciPii --------------------------
	.section	.nv.constant0._Z8constInciPii,"a",@progbits
	.sectionflags	@""
	.align	4
.nv.constant0._Z8constInciPii:
	.zero		916


//--------------------- SYMBOLS --------------------------

	.type		.nv.reservedSmem.offset0,@object
	.size		.nv.reservedSmem.offset0,0x4
